//
// Generated by NVIDIA NVVM Compiler
//
// Compiler Build ID: CL-36424714
// Cuda compilation tools, release 13.0, V13.0.88
// Based on NVVM 20.0.0
//

.version 9.0
.target sm_100
.address_size 64

	// .globl	scaleSwapTransposeImagenet
// _ZZ26scaleSwapTransposeImagenetE5tileR has been demoted
// _ZZ26scaleSwapTransposeImagenetE5tileG has been demoted
// _ZZ26scaleSwapTransposeImagenetE5tileB has been demoted

.visible .entry scaleSwapTransposeImagenet(
	.param .u64 .ptr .align 1 scaleSwapTransposeImagenet_param_0,
	.param .u64 .ptr .align 1 scaleSwapTransposeImagenet_param_1,
	.param .u64 .ptr .align 1 scaleSwapTransposeImagenet_param_2,
	.param .u64 .ptr .align 1 scaleSwapTransposeImagenet_param_3,
	.param .u32 scaleSwapTransposeImagenet_param_4
)
{
	.reg .pred 	%p<4>;
	.reg .b16 	%rs<7>;
	.reg .b32 	%r<26>;
	.reg .b32 	%f<22>;
	.reg .b64 	%rd<16>;
	// demoted variable
	.shared .align 4 .b8 _ZZ26scaleSwapTransposeImagenetE5tileR[4224];
	// demoted variable
	.shared .align 4 .b8 _ZZ26scaleSwapTransposeImagenetE5tileG[4224];
	// demoted variable
	.shared .align 4 .b8 _ZZ26scaleSwapTransposeImagenetE5tileB[4224];
	ld.param.u64 	%rd1, [scaleSwapTransposeImagenet_param_0];
	ld.param.u64 	%rd2, [scaleSwapTransposeImagenet_param_1];
	ld.param.u64 	%rd3, [scaleSwapTransposeImagenet_param_2];
	ld.param.u64 	%rd4, [scaleSwapTransposeImagenet_param_3];
	ld.param.u32 	%r6, [scaleSwapTransposeImagenet_param_4];
	mov.u32 	%r7, %ctaid.x;
	shl.b32 	%r8, %r7, 5;
	mov.u32 	%r9, %tid.x;
	add.s32 	%r1, %r8, %r9;
	mov.u32 	%r10, %ctaid.y;
	shl.b32 	%r11, %r10, 5;
	mov.u32 	%r12, %tid.y;
	add.s32 	%r2, %r11, %r12;
	max.s32 	%r13, %r2, %r1;
	setp.lt.s32 	%p1, %r13, %r6;
	setp.ge.s32 	%p2, %r13, %r6;
	mul.lo.s32 	%r14, %r12, 132;
	mov.u32 	%r15, _ZZ26scaleSwapTransposeImagenetE5tileR;
	add.s32 	%r16, %r15, %r14;
	shl.b32 	%r17, %r9, 2;
	add.s32 	%r3, %r16, %r17;
	mov.u32 	%r18, _ZZ26scaleSwapTransposeImagenetE5tileG;
	add.s32 	%r19, %r18, %r14;
	add.s32 	%r4, %r19, %r17;
	mov.u32 	%r20, _ZZ26scaleSwapTransposeImagenetE5tileB;
	add.s32 	%r21, %r20, %r14;
	add.s32 	%r5, %r21, %r17;
	@%p2 bra 	$L__BB0_2;
	cvta.to.global.u64 	%rd5, %rd1;
	cvta.to.global.u64 	%rd6, %rd3;
	cvta.to.global.u64 	%rd7, %rd4;
	mad.lo.s32 	%r22, %r6, %r2, %r1;
	mul.lo.s32 	%r23, %r22, 3;
	cvt.s64.s32 	%rd8, %r23;
	add.s64 	%rd9, %rd5, %rd8;
	ld.global.nc.u8 	%rs1, [%rd9];
	cvt.u16.u8 	%rs2, %rs1;
	cvt.rn.f32.u16 	%f1, %rs2;
	div.rn.f32 	%f2, %f1, 0f437F0000;
	ld.global.nc.u8 	%rs3, [%rd9+1];
	cvt.u16.u8 	%rs4, %rs3;
	cvt.rn.f32.u16 	%f3, %rs4;
	div.rn.f32 	%f4, %f3, 0f437F0000;
	ld.global.nc.u8 	%rs5, [%rd9+2];
	cvt.u16.u8 	%rs6, %rs5;
	cvt.rn.f32.u16 	%f5, %rs6;
	div.rn.f32 	%f6, %f5, 0f437F0000;
	ld.global.nc.f32 	%f7, [%rd6];
	sub.f32 	%f8, %f6, %f7;
	ld.global.nc.f32 	%f9, [%rd7];
	div.rn.f32 	%f10, %f8, %f9;
	st.shared.f32 	[%r3], %f10;
	ld.global.nc.f32 	%f11, [%rd6+4];
	sub.f32 	%f12, %f4, %f11;
	ld.global.nc.f32 	%f13, [%rd7+4];
	div.rn.f32 	%f14, %f12, %f13;
	st.shared.f32 	[%r4], %f14;
	ld.global.nc.f32 	%f15, [%rd6+8];
	sub.f32 	%f16, %f2, %f15;
	ld.global.nc.f32 	%f17, [%rd7+8];
	div.rn.f32 	%f18, %f16, %f17;
	st.shared.f32 	[%r5], %f18;
$L__BB0_2:
	bar.sync 	0;
	not.pred 	%p3, %p1;
	@%p3 bra 	$L__BB0_4;
	mad.lo.s32 	%r24, %r6, %r2, %r1;
	mul.lo.s32 	%r25, %r6, %r6;
	ld.shared.f32 	%f19, [%r3];
	cvta.to.global.u64 	%rd10, %rd2;
	mul.wide.s32 	%rd11, %r24, 4;
	add.s64 	%rd12, %rd10, %rd11;
	st.global.f32 	[%rd12], %f19;
	ld.shared.f32 	%f20, [%r4];
	mul.wide.u32 	%rd13, %r25, 4;
	add.s64 	%rd14, %rd12, %rd13;
	st.global.f32 	[%rd14], %f20;
	ld.shared.f32 	%f21, [%r5];
	add.s64 	%rd15, %rd14, %rd13;
	st.global.f32 	[%rd15], %f21;
$L__BB0_4:
	ret;

}


// ===== COMPILED SASS (sm_100) =====

	.target	sm_100

	.elftype	@"ET_EXEC"


//--------------------- .note.nv.tkinfo           --------------------------
	.section	.note.nv.tkinfo,"",@"SHT_NOTE"
	.sectionflags	@"SHF_NOTE_NV_TKINFO"
	.tkinfo
        /*0018*/ 	.word	0x00000002
        /*0030*/ 	.string	""
        /*0030*/ 	.string	"ptxas"
        /*0030*/ 	.string	"Cuda compilation tools, release 13.0, V13.0.88"
        /*0030*/ 	.string	"Build cuda_13.0.r13.0/compiler.36424714_0"
        /*0030*/ 	.string	"-arch sm_100 -m 64 "



//--------------------- .note.nv.cuinfo           --------------------------
	.section	.note.nv.cuinfo,"",@"SHT_NOTE"
	.sectionflags	@"SHF_NOTE_NV_CUINFO"
        /*0018*/ 	.short	0x0002
        /*001a*/ 	.short	0x0064
        /*001c*/ 	.short	0x0082
	.zero		2


//--------------------- .nv.info                  --------------------------
	.section	.nv.info,"",@"SHT_CUDA_INFO"
	.align	4


	//----- nvinfo : EIATTR_REGCOUNT
	.align		4
        /*0000*/ 	.byte	0x04, 0x2f
        /*0002*/ 	.short	(.L_1 - .L_0)
	.align		4
.L_0:
        /*0004*/ 	.word	index@(scaleSwapTransposeImagenet)
        /*0008*/ 	.word	0x00000016


	//----- nvinfo : EIATTR_FRAME_SIZE
	.align		4
.L_1:
        /*000c*/ 	.byte	0x04, 0x11
        /*000e*/ 	.short	(.L_3 - .L_2)
	.align		4
.L_2:
        /*0010*/ 	.word	index@($__internal_0_$__cuda_sm3x_div_rn_noftz_f32_slowpath)
        /*0014*/ 	.word	0x00000000


	//----- nvinfo : EIATTR_FRAME_SIZE
	.align		4
.L_3:
        /*0018*/ 	.byte	0x04, 0x11
        /*001a*/ 	.short	(.L_5 - .L_4)
	.align		4
.L_4:
        /*001c*/ 	.word	index@(scaleSwapTransposeImagenet)
        /*0020*/ 	.word	0x00000000


	//----- nvinfo : EIATTR_MIN_STACK_SIZE
	.align		4
.L_5:
        /*0024*/ 	.byte	0x04, 0x12
        /*0026*/ 	.short	(.L_7 - .L_6)
	.align		4
.L_6:
        /*0028*/ 	.word	index@(scaleSwapTransposeImagenet)
        /*002c*/ 	.word	0x00000000
.L_7:


//--------------------- .nv.compat                --------------------------
	.section	.nv.compat,"",@"SHT_CUDA_COMPAT_INFO"
	.align	4
        /*0000*/ 	.byte	0x02, 0x09, 0x00, 0x00, 0x02, 0x02, 0x01, 0x00, 0x02, 0x05, 0x05, 0x00, 0x03, 0x07, 0x01, 0x01
        /*0010*/ 	.byte	0x02, 0x03, 0x00, 0x00, 0x02, 0x06, 0x01, 0x00, 0x04, 0x0b, 0x08, 0x00, 0x01, 0x00, 0x00, 0x00
        /*0020*/ 	.byte	0x00, 0x00, 0x00, 0x00


//--------------------- .nv.info.scaleSwapTransposeImagenet --------------------------
	.section	.nv.info.scaleSwapTransposeImagenet,"",@"SHT_CUDA_INFO"
	.sectionflags	@""
	.align	4


	//----- nvinfo : EIATTR_CUDA_API_VERSION
	.align		4
        /*0000*/ 	.byte	0x04, 0x37
        /*0002*/ 	.short	(.L_9 - .L_8)
.L_8:
        /*0004*/ 	.word	0x00000082


	//----- nvinfo : EIATTR_KPARAM_INFO
	.align		4
.L_9:
        /*0008*/ 	.byte	0x04, 0x17
        /*000a*/ 	.short	(.L_11 - .L_10)
.L_10:
        /*000c*/ 	.word	0x00000000
        /*0010*/ 	.short	0x0004
        /*0012*/ 	.short	0x0020
        /*0014*/ 	.byte	0x00, 0xf0, 0x11, 0x00


	//----- nvinfo : EIATTR_KPARAM_INFO
	.align		4
.L_11:
        /*0018*/ 	.byte	0x04, 0x17
        /*001a*/ 	.short	(.L_13 - .L_12)
.L_12:
        /*001c*/ 	.word	0x00000000
        /*0020*/ 	.short	0x0003
        /*0022*/ 	.short	0x0018
        /*0024*/ 	.byte	0x00, 0xf5, 0x21, 0x00


	//----- nvinfo : EIATTR_KPARAM_INFO
	.align		4
.L_13:
        /*0028*/ 	.byte	0x04, 0x17
        /*002a*/ 	.short	(.L_15 - .L_14)
.L_14:
        /*002c*/ 	.word	0x00000000
        /*0030*/ 	.short	0x0002
        /*0032*/ 	.short	0x0010
        /*0034*/ 	.byte	0x00, 0xf5, 0x21, 0x00


	//----- nvinfo : EIATTR_KPARAM_INFO
	.align		4
.L_15:
        /*0038*/ 	.byte	0x04, 0x17
        /*003a*/ 	.short	(.L_17 - .L_16)
.L_16:
        /*003c*/ 	.word	0x00000000
        /*0040*/ 	.short	0x0001
        /*0042*/ 	.short	0x0008
        /*0044*/ 	.byte	0x00, 0xf5, 0x21, 0x00


	//----- nvinfo : EIATTR_KPARAM_INFO
	.align		4
.L_17:
        /*0048*/ 	.byte	0x04, 0x17
        /*004a*/ 	.short	(.L_19 - .L_18)
.L_18:
        /*004c*/ 	.word	0x00000000
        /*0050*/ 	.short	0x0000
        /*0052*/ 	.short	0x0000
        /*0054*/ 	.byte	0x00, 0xf5, 0x21, 0x00


	//----- nvinfo : EIATTR_SPARSE_MMA_MASK
	.align		4
.L_19:
        /*0058*/ 	.byte	0x03, 0x50
        /*005a*/ 	.short	0x0000


	//----- nvinfo : EIATTR_MAXREG_COUNT
	.align		4
        /*005c*/ 	.byte	0x03, 0x1b
        /*005e*/ 	.short	0x00ff


	//----- nvinfo : EIATTR_NUM_BARRIERS
	.align		4
        /*0060*/ 	.byte	0x02, 0x4c
        /*0062*/ 	.byte	0x01
	.zero		1


	//----- nvinfo : EIATTR_MERCURY_ISA_VERSION
	.align		4
        /*0064*/ 	.byte	0x03, 0x5f
        /*0066*/ 	.short	0x0101


	//----- nvinfo : EIATTR_VRC_CTA_INIT_COUNT
	.align		4
        /*0068*/ 	.byte	0x02, 0x4a
	.zero		1
	.zero		1


	//----- nvinfo : EIATTR_EXIT_INSTR_OFFSETS
	.align		4
        /*006c*/ 	.byte	0x04, 0x1c
        /*006e*/ 	.short	(.L_21 - .L_20)


	//   ....[0]....
.L_20:
        /*0070*/ 	.word	0x000008f0


	//   ....[1]....
        /*0074*/ 	.word	0x000009d0


	//----- nvinfo : EIATTR_CRS_STACK_SIZE
	.align		4
.L_21:
        /*0078*/ 	.byte	0x04, 0x1e
        /*007a*/ 	.short	(.L_23 - .L_22)
.L_22:
        /*007c*/ 	.word	0x00000000


	//----- nvinfo : EIATTR_CBANK_PARAM_SIZE
	.align		4
.L_23:
        /*0080*/ 	.byte	0x03, 0x19
        /*0082*/ 	.short	0x0024


	//----- nvinfo : EIATTR_PARAM_CBANK
	.align		4
        /*0084*/ 	.byte	0x04, 0x0a
        /*0086*/ 	.short	(.L_25 - .L_24)
	.align		4
.L_24:
        /*0088*/ 	.word	index@(.nv.constant0.scaleSwapTransposeImagenet)
        /*008c*/ 	.short	0x0380
        /*008e*/ 	.short	0x0024


	//----- nvinfo : EIATTR_SW_WAR
	.align		4
.L_25:
        /*0090*/ 	.byte	0x04, 0x36
        /*0092*/ 	.short	(.L_27 - .L_26)
.L_26:
        /*0094*/ 	.word	0x00000008
.L_27:


//--------------------- .nv.callgraph             --------------------------
	.section	.nv.callgraph,"",@"SHT_CUDA_CALLGRAPH"
	.align	4
	.sectionentsize	8
	.align		4
        /*0000*/ 	.word	0x00000000
	.align		4
        /*0004*/ 	.word	0xffffffff
	.align		4
        /*0008*/ 	.word	0x00000000
	.align		4
        /*000c*/ 	.word	0xfffffffe
	.align		4
        /*0010*/ 	.word	0x00000000
	.align		4
        /*0014*/ 	.word	0xfffffffd
	.align		4
        /*0018*/ 	.word	0x00000000
	.align		4
        /*001c*/ 	.word	0xfffffffc


//--------------------- .text.scaleSwapTransposeImagenet --------------------------
	.section	.text.scaleSwapTransposeImagenet,"ax",@progbits
	.align	128
        .global         scaleSwapTransposeImagenet
        .type           scaleSwapTransposeImagenet,@function
        .size           scaleSwapTransposeImagenet,(.L_x_26 - scaleSwapTransposeImagenet)
        .other          scaleSwapTransposeImagenet,@"STO_CUDA_ENTRY STV_DEFAULT"
scaleSwapTransposeImagenet:
.text.scaleSwapTransposeImagenet:
[----:B------:R-:W-:Y:S01]  /*0000*/  LDC R1, c[0x0][0x37c] ;  /* 0x0000df00ff017b82 */ /* 0x000fe20000000800 */
[----:B------:R-:W0:Y:S01]  /*0010*/  S2R R9, SR_TID.Y ;  /* 0x0000000000097919 */ /* 0x000e220000002200 */
[----:B------:R-:W1:Y:S01]  /*0020*/  LDCU UR6, c[0x0][0x3a0] ;  /* 0x00007400ff0677ac */ /* 0x000e620008000800 */
[----:B------:R-:W-:Y:S01]  /*0030*/  MOV R0, 0x400 ;  /* 0x0000040000007802 */ /* 0x000fe20000000f00 */
[----:B------:R-:W-:Y:S01]  /*0040*/  BSSY.RECONVERGENT B0, `(.L_x_0) ;  /* 0x0000089000007945 */ /* 0x000fe20003800200 */
[----:B------:R-:W0:Y:S01]  /*0050*/  S2R R2, SR_CTAID.Y ;  /* 0x0000000000027919 */ /* 0x000e220000002600 */
[----:B------:R-:W2:Y:S01]  /*0060*/  LDCU.64 UR4, c[0x0][0x358] ;  /* 0x00006b00ff0477ac */ /* 0x000ea20008000a00 */
[C---:B------:R-:W-:Y:S01]  /*0070*/  IADD3 R3, PT, PT, R0.reuse, 0x1080, RZ ;  /* 0x0000108000037810 */ /* 0x040fe20007ffe0ff */
[----:B------:R-:W-:Y:S01]  /*0080*/  VIADD R4, R0, 0x2100 ;  /* 0x0000210000047836 */ /* 0x000fe20000000000 */
[----:B------:R-:W3:Y:S01]  /*0090*/  S2R R6, SR_TID.X ;  /* 0x0000000000067919 */ /* 0x000ee20000002100 */
[----:B------:R-:W3:Y:S01]  /*00a0*/  S2R R7, SR_CTAID.X ;  /* 0x0000000000077919 */ /* 0x000ee20000002500 */
[----:B------:R-:W4:Y:S01]  /*00b0*/  S2R R5, SR_CgaCtaId ;  /* 0x0000000000057919 */ /* 0x000f220000008800 */
[----:B0-----:R-:W-:-:S02]  /*00c0*/  IMAD R2, R2, 0x20, R9 ;  /* 0x0000002002027824 */ /* 0x001fc400078e0209 */
[----:B---3--:R-:W-:Y:S01]  /*00d0*/  IMAD R7, R7, 0x20, R6 ;  /* 0x0000002007077824 */ /* 0x008fe200078e0206 */
[----:B----4-:R-:W-:-:S04]  /*00e0*/  LEA R3, R5, R3, 0x18 ;  /* 0x0000000305037211 */ /* 0x010fc800078ec0ff */
[----:B------:R-:W-:Y:S02]  /*00f0*/  VIMNMX R8, PT, PT, R7, R2, !PT ;  /* 0x0000000207087248 */ /* 0x000fe40007fe0100 */
[----:B------:R-:W-:Y:S01]  /*0100*/  LEA R0, R5, R0, 0x18 ;  /* 0x0000000005007211 */ /* 0x000fe200078ec0ff */
[----:B------:R-:W-:Y:S01]  /*0110*/  IMAD R3, R9, 0x84, R3 ;  /* 0x0000008409037824 */ /* 0x000fe200078e0203 */
[C---:B-1----:R-:W-:Y:S02]  /*0120*/  ISETP.GE.AND P0, PT, R8.reuse, UR6, PT ;  /* 0x0000000608007c0c */ /* 0x042fe4000bf06270 */
[----:B------:R-:W-:Y:S01]  /*0130*/  LEA R4, R5, R4, 0x18 ;  /* 0x0000000405047211 */ /* 0x000fe200078ec0ff */
[----:B------:R-:W-:Y:S01]  /*0140*/  IMAD R0, R9, 0x84, R0 ;  /* 0x0000008409007824 */ /* 0x000fe200078e0200 */
[----:B------:R-:W-:-:S03]  /*0150*/  ISETP.GE.AND P2, PT, R8, UR6, PT ;  /* 0x0000000608007c0c */ /* 0x000fc6000bf46270 */
[----:B------:R-:W-:Y:S01]  /*0160*/  IMAD R4, R9, 0x84, R4 ;  /* 0x0000008409047824 */ /* 0x000fe200078e0204 */
[C---:B------:R-:W-:Y:S01]  /*0170*/  LEA R9, R6.reuse, R3, 0x2 ;  /* 0x0000000306097211 */ /* 0x040fe200078e10ff */
[C---:B------:R-:W-:Y:S02]  /*0180*/  IMAD R8, R6.reuse, 0x4, R0 ;  /* 0x0000000406087824 */ /* 0x040fe400078e0200 */
[----:B------:R-:W-:Y:S02]  /*0190*/  IMAD R6, R6, 0x4, R4 ;  /* 0x0000000406067824 */ /* 0x000fe400078e0204 */
[----:B--2---:R-:W-:Y:S05]  /*01a0*/  @P0 BRA `(.L_x_1) ;  /* 0x0000000400c80947 */ /* 0x004fea0003800000 */
[----:B------:R-:W0:Y:S01]  /*01b0*/  LDCU.64 UR8, c[0x0][0x380] ;  /* 0x00007000ff0877ac */ /* 0x000e220008000a00 */
[----:B------:R-:W-:-:S04]  /*01c0*/  IMAD R0, R2, UR6, R7 ;  /* 0x0000000602007c24 */ /* 0x000fc8000f8e0207 */
[----:B------:R-:W-:-:S05]  /*01d0*/  IMAD R0, R0, 0x3, RZ ;  /* 0x0000000300007824 */ /* 0x000fca00078e02ff */
[----:B0-----:R-:W-:-:S04]  /*01e0*/  IADD3 R4, P0, PT, R0, UR8, RZ ;  /* 0x0000000800047c10 */ /* 0x001fc8000ff1e0ff */
[----:B------:R-:W-:-:S05]  /*01f0*/  LEA.HI.X.SX32 R5, R0, UR9, 0x1, P0 ;  /* 0x0000000900057c11 */ /* 0x000fca00080f0eff */
[----:B------:R-:W2:Y:S01]  /*0200*/  LDG.E.U8.CONSTANT R0, desc[UR4][R4.64] ;  /* 0x0000000404007981 */ /* 0x000ea2000c1e9100 */
[----:B------:R-:W-:Y:S02]  /*0210*/  HFMA2 R3, -RZ, RZ, 3.748046875, 0 ;  /* 0x437f0000ff037431 */ /* 0x000fe400000001ff */
[----:B------:R-:W-:Y:S01]  /*0220*/  IMAD.MOV.U32 R10, RZ, RZ, 0x3b808081 ;  /* 0x3b808081ff0a7424 */ /* 0x000fe200078e00ff */
[----:B------:R-:W-:Y:S03]  /*0230*/  BSSY.RECONVERGENT B1, `(.L_x_2) ;  /* 0x000000d000017945 */ /* 0x000fe60003800200 */
[----:B------:R-:W-:-:S04]  /*0240*/  FFMA R3, R10, -R3, 1 ;  /* 0x3f8000000a037423 */ /* 0x000fc80000000803 */
[----:B------:R-:W-:Y:S01]  /*0250*/  FFMA R3, R3, R10, 0.0039215688593685626984 ;  /* 0x3b80808103037423 */ /* 0x000fe2000000000a */
[----:B--2---:R-:W-:-:S04]  /*0260*/  I2FP.F32.U32 R0, R0 ;  /* 0x0000000000007245 */ /* 0x004fc80000201000 */
[----:B------:R-:W0:Y:S01]  /*0270*/  FCHK P0, R0, 255 ;  /* 0x437f000000007902 */ /* 0x000e220000000000 */
[----:B------:R-:W-:-:S04]  /*0280*/  FFMA R10, R0, R3, RZ ;  /* 0x00000003000a7223 */ /* 0x000fc800000000ff */
[----:B------:R-:W-:-:S04]  /*0290*/  FFMA R11, R10, -255, R0 ;  /* 0xc37f00000a0b7823 */ /* 0x000fc80000000000 */
[----:B------:R-:W-:Y:S01]  /*02a0*/  FFMA R10, R3, R11, R10 ;  /* 0x0000000b030a7223 */ /* 0x000fe2000000000a */
[----:B0-----:R-:W-:Y:S06]  /*02b0*/  @!P0 BRA `(.L_x_3) ;  /* 0x0000000000108947 */ /* 0x001fec0003800000 */
[----:B------:R-:W-:Y:S01]  /*02c0*/  IMAD.MOV.U32 R3, RZ, RZ, 0x437f0000 ;  /* 0x437f0000ff037424 */ /* 0x000fe200078e00ff */
[----:B------:R-:W-:-:S07]  /*02d0*/  MOV R12, 0x2f0 ;  /* 0x000002f0000c7802 */ /* 0x000fce0000000f00 */
[----:B------:R-:W-:Y:S05]  /*02e0*/  CALL.REL.NOINC `($__internal_0_$__cuda_sm3x_div_rn_noftz_f32_slowpath) ;  /* 0x0000000400bc7944 */ /* 0x000fea0003c00000 */
[----:B------:R-:W-:-:S07]  /*02f0*/  IMAD.MOV.U32 R10, RZ, RZ, R0 ;  /* 0x000000ffff0a7224 */ /* 0x000fce00078e0000 */
.L_x_3:
[----:B------:R-:W-:Y:S05]  /*0300*/  BSYNC.RECONVERGENT B1 ;  /* 0x0000000000017941 */ /* 0x000fea0003800200 */
.L_x_2:
[----:B------:R-:W2:Y:S01]  /*0310*/  LDG.E.U8.CONSTANT R0, desc[UR4][R4.64+0x1] ;  /* 0x0000010404007981 */ /* 0x000ea2000c1e9100 */
[----:B------:R-:W-:Y:S01]  /*0320*/  MOV R11, 0x3b808081 ;  /* 0x3b808081000b7802 */ /* 0x000fe20000000f00 */
[----:B------:R-:W-:Y:S01]  /*0330*/  IMAD.MOV.U32 R12, RZ, RZ, 0x437f0000 ;  /* 0x437f0000ff0c7424 */ /* 0x000fe200078e00ff */
[----:B------:R-:W-:Y:S03]  /*0340*/  BSSY.RECONVERGENT B1, `(.L_x_4) ;  /* 0x000000e000017945 */ /* 0x000fe60003800200 */
[----:B------:R-:W-:Y:S01]  /*0350*/  FFMA R12, R11, -R12, 1 ;  /* 0x3f8000000b0c7423 */ /* 0x000fe2000000080c */
[----:B--2---:R-:W-:-:S03]  /*0360*/  I2FP.F32.U32 R3, R0 ;  /* 0x0000000000037245 */ /* 0x004fc60000201000 */
[----:B------:R-:W-:Y:S01]  /*0370*/  FFMA R0, R12, R11, 0.0039215688593685626984 ;  /* 0x3b8080810c007423 */ /* 0x000fe2000000000b */
[----:B------:R-:W0:Y:S03]  /*0380*/  FCHK P0, R3, 255 ;  /* 0x437f000003007902 */ /* 0x000e260000000000 */
[----:B------:R-:W-:-:S04]  /*0390*/  FFMA R12, R0, R3, RZ ;  /* 0x00000003000c7223 */ /* 0x000fc800000000ff */
[----:B------:R-:W-:-:S04]  /*03a0*/  FFMA R11, R12, -255, R3 ;  /* 0xc37f00000c0b7823 */ /* 0x000fc80000000003 */
[----:B------:R-:W-:Y:S01]  /*03b0*/  FFMA R11, R0, R11, R12 ;  /* 0x0000000b000b7223 */ /* 0x000fe2000000000c */
[----:B0-----:R-:W-:Y:S06]  /*03c0*/  @!P0 BRA `(.L_x_5) ;  /* 0x0000000000148947 */ /* 0x001fec0003800000 */
[----:B------:R-:W-:Y:S02]  /*03d0*/  IMAD.MOV.U32 R0, RZ, RZ, R3 ;  /* 0x000000ffff007224 */ /* 0x000fe400078e0003 */
[----:B------:R-:W-:Y:S01]  /*03e0*/  HFMA2 R3, -RZ, RZ, 3.748046875, 0 ;  /* 0x437f0000ff037431 */ /* 0x000fe200000001ff */
[----:B------:R-:W-:-:S07]  /*03f0*/  MOV R12, 0x410 ;  /* 0x00000410000c7802 */ /* 0x000fce0000000f00 */
[----:B------:R-:W-:Y:S05]  /*0400*/  CALL.REL.NOINC `($__internal_0_$__cuda_sm3x_div_rn_noftz_f32_slowpath) ;  /* 0x0000000400747944 */ /* 0x000fea0003c00000 */
[----:B------:R-:W-:-:S07]  /*0410*/  IMAD.MOV.U32 R11, RZ, RZ, R0 ;  /* 0x000000ffff0b7224 */ /* 0x000fce00078e0000 */
.L_x_5:
[----:B------:R-:W-:Y:S05]  /*0420*/  BSYNC.RECONVERGENT B1 ;  /* 0x0000000000017941 */ /* 0x000fea0003800200 */
.L_x_4:
[----:B------:R-:W2:Y:S01]  /*0430*/  LDG.E.U8.CONSTANT R4, desc[UR4][R4.64+0x2] ;  /* 0x0000020404047981 */ /* 0x000ea2000c1e9100 */
[----:B------:R-:W-:Y:S01]  /*0440*/  MOV R0, 0x3b808081 ;  /* 0x3b80808100007802 */ /* 0x000fe20000000f00 */
        /* <DEDUP_REMOVED lines=10> */
[----:B------:R-:W-:Y:S01]  /*04f0*/  MOV R0, R3 ;  /* 0x0000000300007202 */ /* 0x000fe20000000f00 */
[----:B------:R-:W-:Y:S01]  /*0500*/  IMAD.MOV.U32 R3, RZ, RZ, 0x437f0000 ;  /* 0x437f0000ff037424 */ /* 0x000fe200078e00ff */
[----:B------:R-:W-:-:S07]  /*0510*/  MOV R12, 0x530 ;  /* 0x00000530000c7802 */ /* 0x000fce0000000f00 */
[----:B------:R-:W-:Y:S05]  /*0520*/  CALL.REL.NOINC `($__internal_0_$__cuda_sm3x_div_rn_noftz_f32_slowpath) ;  /* 0x00000004002c7944 */ /* 0x000fea0003c00000 */
.L_x_7:
[----:B------:R-:W-:Y:S05]  /*0530*/  BSYNC.RECONVERGENT B1 ;  /* 0x0000000000017941 */ /* 0x000fea0003800200 */
.L_x_6:
[----:B------:R-:W0:Y:S08]  /*0540*/  LDC.64 R12, c[0x0][0x398] ;  /* 0x0000e600ff0c7b82 */ /* 0x000e300000000a00 */
[----:B------:R-:W1:Y:S01]  /*0550*/  LDC.64 R4, c[0x0][0x390] ;  /* 0x0000e400ff047b82 */ /* 0x000e620000000a00 */
[----:B0-----:R-:W2:Y:S04]  /*0560*/  LDG.E.CONSTANT R3, desc[UR4][R12.64] ;  /* 0x000000040c037981 */ /* 0x001ea8000c1e9900 */
[----:B-1----:R-:W3:Y:S01]  /*0570*/  LDG.E.CONSTANT R5, desc[UR4][R4.64] ;  /* 0x0000000404057981 */ /* 0x002ee2000c1e9900 */
[----:B------:R-:W-:Y:S01]  /*0580*/  BSSY.RECONVERGENT B1, `(.L_x_8) ;  /* 0x000000d000017945 */ /* 0x000fe20003800200 */
[----:B--2---:R-:W0:Y:S01]  /*0590*/  MUFU.RCP R14, R3 ;  /* 0x00000003000e7308 */ /* 0x004e220000001000 */
[----:B---3--:R-:W-:-:S07]  /*05a0*/  FADD R0, -R5, R0 ;  /* 0x0000000005007221 */ /* 0x008fce0000000100 */
[----:B------:R-:W1:Y:S01]  /*05b0*/  FCHK P0, R0, R3 ;  /* 0x0000000300007302 */ /* 0x000e620000000000 */
[----:B0-----:R-:W-:-:S04]  /*05c0*/  FFMA R15, -R3, R14, 1 ;  /* 0x3f800000030f7423 */ /* 0x001fc8000000010e */
[----:B------:R-:W-:-:S04]  /*05d0*/  FFMA R15, R14, R15, R14 ;  /* 0x0000000f0e0f7223 */ /* 0x000fc8000000000e */
[----:B------:R-:W-:-:S04]  /*05e0*/  FFMA R14, R0, R15, RZ ;  /* 0x0000000f000e7223 */ /* 0x000fc800000000ff */
[----:B------:R-:W-:-:S04]  /*05f0*/  FFMA R16, -R3, R14, R0 ;  /* 0x0000000e03107223 */ /* 0x000fc80000000100 */
[----:B------:R-:W-:Y:S01]  /*0600*/  FFMA R15, R15, R16, R14 ;  /* 0x000000100f0f7223 */ /* 0x000fe2000000000e */
[----:B-1----:R-:W-:Y:S06]  /*0610*/  @!P0 BRA `(.L_x_9) ;  /* 0x00000000000c8947 */ /* 0x002fec0003800000 */
[----:B------:R-:W-:-:S07]  /*0620*/  MOV R12, 0x640 ;  /* 0x00000640000c7802 */ /* 0x000fce0000000f00 */
[----:B------:R-:W-:Y:S05]  /*0630*/  CALL.REL.NOINC `($__internal_0_$__cuda_sm3x_div_rn_noftz_f32_slowpath) ;  /* 0x0000000000e87944 */ /* 0x000fea0003c00000 */
[----:B------:R-:W-:-:S07]  /*0640*/  MOV R15, R0 ;  /* 0x00000000000f7202 */ /* 0x000fce0000000f00 */
.L_x_9:
[----:B------:R-:W-:Y:S05]  /*0650*/  BSYNC.RECONVERGENT B1 ;  /* 0x0000000000017941 */ /* 0x000fea0003800200 */
.L_x_8:
[----:B------:R-:W0:Y:S08]  /*0660*/  LDC.64 R12, c[0x0][0x398] ;  /* 0x0000e600ff0c7b82 */ /* 0x000e300000000a00 */
[----:B------:R-:W1:Y:S01]  /*0670*/  LDC.64 R4, c[0x0][0x390] ;  /* 0x0000e400ff047b82 */ /* 0x000e620000000a00 */
[----:B0-----:R-:W2:Y:S04]  /*0680*/  LDG.E.CONSTANT R3, desc[UR4][R12.64+0x4] ;  /* 0x000004040c037981 */ /* 0x001ea8000c1e9900 */
[----:B-1----:R-:W3:Y:S01]  /*0690*/  LDG.E.CONSTANT R0, desc[UR4][R4.64+0x4] ;  /* 0x0000040404007981 */ /* 0x002ee2000c1e9900 */
[----:B------:R-:W-:Y:S03]  /*06a0*/  BSSY.RECONVERGENT B1, `(.L_x_10) ;  /* 0x000000e000017945 */ /* 0x000fe60003800200 */
[----:B------:R0:W-:Y:S01]  /*06b0*/  STS [R8], R15 ;  /* 0x0000000f08007388 */ /* 0x0001e20000000800 */
[----:B--2---:R-:W1:Y:S01]  /*06c0*/  MUFU.RCP R14, R3 ;  /* 0x00000003000e7308 */ /* 0x004e620000001000 */
[----:B---3--:R-:W-:-:S07]  /*06d0*/  FADD R0, -R0, R11 ;  /* 0x0000000b00007221 */ /* 0x008fce0000000100 */
[----:B------:R-:W2:Y:S01]  /*06e0*/  FCHK P0, R0, R3 ;  /* 0x0000000300007302 */ /* 0x000ea20000000000 */
[----:B-1----:R-:W-:-:S04]  /*06f0*/  FFMA R17, -R3, R14, 1 ;  /* 0x3f80000003117423 */ /* 0x002fc8000000010e */
[----:B------:R-:W-:-:S04]  /*0700*/  FFMA R17, R14, R17, R14 ;  /* 0x000000110e117223 */ /* 0x000fc8000000000e */
[----:B------:R-:W-:-:S04]  /*0710*/  FFMA R14, R0, R17, RZ ;  /* 0x00000011000e7223 */ /* 0x000fc800000000ff */
[----:B------:R-:W-:-:S04]  /*0720*/  FFMA R11, -R3, R14, R0 ;  /* 0x0000000e030b7223 */ /* 0x000fc80000000100 */
[----:B------:R-:W-:Y:S01]  /*0730*/  FFMA R14, R17, R11, R14 ;  /* 0x0000000b110e7223 */ /* 0x000fe2000000000e */
[----:B0-2---:R-:W-:Y:S06]  /*0740*/  @!P0 BRA `(.L_x_11) ;  /* 0x00000000000c8947 */ /* 0x005fec0003800000 */
[----:B------:R-:W-:-:S07]  /*0750*/  MOV R12, 0x770 ;  /* 0x00000770000c7802 */ /* 0x000fce0000000f00 */
[----:B------:R-:W-:Y:S05]  /*0760*/  CALL.REL.NOINC `($__internal_0_$__cuda_sm3x_div_rn_noftz_f32_slowpath) ;  /* 0x00000000009c7944 */ /* 0x000fea0003c00000 */
[----:B------:R-:W-:-:S07]  /*0770*/  IMAD.MOV.U32 R14, RZ, RZ, R0 ;  /* 0x000000ffff0e7224 */ /* 0x000fce00078e0000 */
.L_x_11:
[----:B------:R-:W-:Y:S05]  /*0780*/  BSYNC.RECONVERGENT B1 ;  /* 0x0000000000017941 */ /* 0x000fea0003800200 */
.L_x_10:
        /* <DEDUP_REMOVED lines=17> */
[----:B------:R-:W-:-:S07]  /*08a0*/  MOV R11, R0 ;  /* 0x00000000000b7202 */ /* 0x000fce0000000f00 */
.L_x_13:
[----:B------:R-:W-:Y:S05]  /*08b0*/  BSYNC.RECONVERGENT B1 ;  /* 0x0000000000017941 */ /* 0x000fea0003800200 */
.L_x_12:
[----:B------:R0:W-:Y:S02]  /*08c0*/  STS [R6], R11 ;  /* 0x0000000b06007388 */ /* 0x0001e40000000800 */
.L_x_1:
[----:B------:R-:W-:Y:S05]  /*08d0*/  BSYNC.RECONVERGENT B0 ;  /* 0x0000000000007941 */ /* 0x000fea0003800200 */
.L_x_0:
[----:B------:R-:W-:Y:S06]  /*08e0*/  BAR.SYNC.DEFER_BLOCKING 0x0 ;  /* 0x0000000000007b1d */ /* 0x000fec0000010000 */
[----:B------:R-:W-:Y:S05]  /*08f0*/  @P2 EXIT ;  /* 0x000000000000294d */ /* 0x000fea0003800000 */
[----:B0-----:R-:W0:Y:S01]  /*0900*/  LDC R11, c[0x0][0x3a0] ;  /* 0x0000e800ff0b7b82 */ /* 0x001e220000000800 */
[----:B------:R-:W1:Y:S04]  /*0910*/  LDS R13, [R8] ;  /* 0x00000000080d7984 */ /* 0x000e680000000800 */
[----:B------:R-:W2:Y:S03]  /*0920*/  LDS R9, [R9] ;  /* 0x0000000009097984 */ /* 0x000ea60000000800 */
[----:B------:R-:W3:Y:S01]  /*0930*/  LDC.64 R4, c[0x0][0x388] ;  /* 0x0000e200ff047b82 */ /* 0x000ee20000000a00 */
[----:B------:R-:W4:Y:S01]  /*0940*/  LDS R15, [R6] ;  /* 0x00000000060f7984 */ /* 0x000f220000000800 */
[----:B0-----:R-:W-:-:S02]  /*0950*/  IMAD R3, R2, R11, R7 ;  /* 0x0000000b02037224 */ /* 0x001fc400078e0207 */
[----:B------:R-:W-:Y:S02]  /*0960*/  IMAD R11, R11, R11, RZ ;  /* 0x0000000b0b0b7224 */ /* 0x000fe400078e02ff */
[----:B---3--:R-:W-:-:S04]  /*0970*/  IMAD.WIDE R2, R3, 0x4, R4 ;  /* 0x0000000403027825 */ /* 0x008fc800078e0204 */
[C---:B------:R-:W-:Y:S01]  /*0980*/  IMAD.WIDE.U32 R4, R11.reuse, 0x4, R2 ;  /* 0x000000040b047825 */ /* 0x040fe200078e0002 */
[----:B-1----:R-:W-:Y:S03]  /*0990*/  STG.E desc[UR4][R2.64], R13 ;  /* 0x0000000d02007986 */ /* 0x002fe6000c101904 */
[----:B------:R-:W-:Y:S01]  /*09a0*/  IMAD.WIDE.U32 R10, R11, 0x4, R4 ;  /* 0x000000040b0a7825 */ /* 0x000fe200078e0004 */
[----:B--2---:R-:W-:Y:S04]  /*09b0*/  STG.E desc[UR4][R4.64], R9 ;  /* 0x0000000904007986 */ /* 0x004fe8000c101904 */
[----:B----4-:R-:W-:Y:S01]  /*09c0*/  STG.E desc[UR4][R10.64], R15 ;  /* 0x0000000f0a007986 */ /* 0x010fe2000c101904 */
[----:B------:R-:W-:Y:S05]  /*09d0*/  EXIT ;  /* 0x000000000000794d */ /* 0x000fea0003800000 */
        .weak           $__internal_0_$__cuda_sm3x_div_rn_noftz_f32_slowpath
        .type           $__internal_0_$__cuda_sm3x_div_rn_noftz_f32_slowpath,@function
        .size           $__internal_0_$__cuda_sm3x_div_rn_noftz_f32_slowpath,(.L_x_26 - $__internal_0_$__cuda_sm3x_div_rn_noftz_f32_slowpath)
$__internal_0_$__cuda_sm3x_div_rn_noftz_f32_slowpath:
[----:B------:R-:W-:Y:S01]  /*09e0*/  SHF.R.U32.HI R14, RZ, 0x17, R3 ;  /* 0x00000017ff0e7819 */ /* 0x000fe20000011603 */
[----:B------:R-:W-:Y:S01]  /*09f0*/  BSSY.RECONVERGENT B2, `(.L_x_14) ;  /* 0x0000062000027945 */ /* 0x000fe20003800200 */
[----:B------:R-:W-:Y:S02]  /*0a00*/  SHF.R.U32.HI R13, RZ, 0x17, R0 ;  /* 0x00000017ff0d7819 */ /* 0x000fe40000011600 */
[----:B------:R-:W-:Y:S02]  /*0a10*/  LOP3.LUT R14, R14, 0xff, RZ, 0xc0, !PT ;  /* 0x000000ff0e0e7812 */ /* 0x000fe400078ec0ff */
[----:B------:R-:W-:-:S03]  /*0a20*/  LOP3.LUT R15, R13, 0xff, RZ, 0xc0, !PT ;  /* 0x000000ff0d0f7812 */ /* 0x000fc600078ec0ff */
[----:B------:R-:W-:Y:S01]  /*0a30*/  VIADD R17, R14, 0xffffffff ;  /* 0xffffffff0e117836 */ /* 0x000fe20000000000 */
[----:B------:R-:W-:-:S04]  /*0a40*/  IADD3 R16, PT, PT, R15, -0x1, RZ ;  /* 0xffffffff0f107810 */ /* 0x000fc80007ffe0ff */
[----:B------:R-:W-:-:S04]  /*0a50*/  ISETP.GT.U32.AND P0, PT, R17, 0xfd, PT ;  /* 0x000000fd1100780c */ /* 0x000fc80003f04070 */
[----:B------:R-:W-:-:S13]  /*0a60*/  ISETP.GT.U32.OR P0, PT, R16, 0xfd, P0 ;  /* 0x000000fd1000780c */ /* 0x000fda0000704470 */
[----:B------:R-:W-:Y:S01]  /*0a70*/  @!P0 IMAD.MOV.U32 R13, RZ, RZ, RZ ;  /* 0x000000ffff0d8224 */ /* 0x000fe200078e00ff */
[----:B------:R-:W-:Y:S06]  /*0a80*/  @!P0 BRA `(.L_x_15) ;  /* 0x00000000005c8947 */ /* 0x000fec0003800000 */
[----:B------:R-:W-:Y:S02]  /*0a90*/  FSETP.GTU.FTZ.AND P0, PT, |R0|, +INF , PT ;  /* 0x7f8000000000780b */ /* 0x000fe40003f1c200 */
[----:B------:R-:W-:-:S04]  /*0aa0*/  FSETP.GTU.FTZ.AND P1, PT, |R3|, +INF , PT ;  /* 0x7f8000000300780b */ /* 0x000fc80003f3c200 */
[----:B------:R-:W-:-:S13]  /*0ab0*/  PLOP3.LUT P0, PT, P0, P1, PT, 0xf8, 0x8f ;  /* 0x00000000008f781c */ /* 0x000fda0000703f70 */
[----:B------:R-:W-:Y:S05]  /*0ac0*/  @P0 BRA `(.L_x_16) ;  /* 0x00000004004c0947 */ /* 0x000fea0003800000 */
[----:B------:R-:W-:-:S13]  /*0ad0*/  LOP3.LUT P0, RZ, R3, 0x7fffffff, R0, 0xc8, !PT ;  /* 0x7fffffff03ff7812 */ /* 0x000fda000780c800 */
[----:B------:R-:W-:Y:S05]  /*0ae0*/  @!P0 BRA `(.L_x_17) ;  /* 0x00000004003c8947 */ /* 0x000fea0003800000 */
[C---:B------:R-:W-:Y:S02]  /*0af0*/  FSETP.NEU.FTZ.AND P3, PT, |R0|.reuse, +INF , PT ;  /* 0x7f8000000000780b */ /* 0x040fe40003f7d200 */
[----:B------:R-:W-:Y:S02]  /*0b00*/  FSETP.NEU.FTZ.AND P1, PT, |R3|, +INF , PT ;  /* 0x7f8000000300780b */ /* 0x000fe40003f3d200 */
[----:B------:R-:W-:-:S11]  /*0b10*/  FSETP.NEU.FTZ.AND P0, PT, |R0|, +INF , PT ;  /* 0x7f8000000000780b */ /* 0x000fd60003f1d200 */
[----:B------:R-:W-:Y:S05]  /*0b20*/  @!P1 BRA !P3, `(.L_x_17) ;  /* 0x00000004002c9947 */ /* 0x000fea0005800000 */
[----:B------:R-:W-:-:S04]  /*0b30*/  LOP3.LUT P3, RZ, R0, 0x7fffffff, RZ, 0xc0, !PT ;  /* 0x7fffffff00ff7812 */ /* 0x000fc8000786c0ff */
[----:B------:R-:W-:-:S13]  /*0b40*/  PLOP3.LUT P1, PT, P1, P3, PT, 0x2f, 0xf2 ;  /* 0x0000000000f2781c */ /* 0x000fda0000f26577 */
[----:B------:R-:W-:Y:S05]  /*0b50*/  @P1 BRA `(.L_x_18) ;  /* 0x0000000400181947 */ /* 0x000fea0003800000 */
[----:B------:R-:W-:-:S04]  /*0b60*/  LOP3.LUT P1, RZ, R3, 0x7fffffff, RZ, 0xc0, !PT ;  /* 0x7fffffff03ff7812 */ /* 0x000fc8000782c0ff */
[----:B------:R-:W-:-:S13]  /*0b70*/  PLOP3.LUT P0, PT, P0, P1, PT, 0x2f, 0xf2 ;  /* 0x0000000000f2781c */ /* 0x000fda0000702577 */
[----:B------:R-:W-:Y:S05]  /*0b80*/  @P0 BRA `(.L_x_19) ;  /* 0x0000000400000947 */ /* 0x000fea0003800000 */
[----:B------:R-:W-:Y:S02]  /*0b90*/  ISETP.GE.AND P0, PT, R16, RZ, PT ;  /* 0x000000ff1000720c */ /* 0x000fe40003f06270 */
[----:B------:R-:W-:-:S11]  /*0ba0*/  ISETP.GE.AND P1, PT, R17, RZ, PT ;  /* 0x000000ff1100720c */ /* 0x000fd60003f26270 */
[----:B------:R-:W-:Y:S01]  /*0bb0*/  @P0 MOV R13, RZ ;  /* 0x000000ff000d0202 */ /* 0x000fe20000000f00 */
[----:B------:R-:W-:Y:S02]  /*0bc0*/  @!P0 IMAD.MOV.U32 R13, RZ, RZ, -0x40 ;  /* 0xffffffc0ff0d8424 */ /* 0x000fe400078e00ff */
[----:B------:R-:W-:Y:S01]  /*0bd0*/  @!P0 FFMA R0, R0, 1.84467440737095516160e+19, RZ ;  /* 0x5f80000000008823 */ /* 0x000fe200000000ff */
[----:B------:R-:W-:Y:S02]  /*0be0*/  @!P1 FFMA R3, R3, 1.84467440737095516160e+19, RZ ;  /* 0x5f80000003039823 */ /* 0x000fe400000000ff */
[----:B------:R-:W-:-:S07]  /*0bf0*/  @!P1 IADD3 R13, PT, PT, R13, 0x40, RZ ;  /* 0x000000400d0d9810 */ /* 0x000fce0007ffe0ff */
.L_x_15:
[----:B------:R-:W-:Y:S01]  /*0c00*/  LEA R16, R14, 0xc0800000, 0x17 ;  /* 0xc08000000e107811 */ /* 0x000fe200078eb8ff */
[----:B------:R-:W-:Y:S01]  /*0c10*/  BSSY.RECONVERGENT B3, `(.L_x_20) ;  /* 0x0000036000037945 */ /* 0x000fe20003800200 */
[----:B------:R-:W-:-:S03]  /*0c20*/  IADD3 R15, PT, PT, R15, -0x7f, RZ ;  /* 0xffffff810f0f7810 */ /* 0x000fc60007ffe0ff */
[----:B------:R-:W-:Y:S02]  /*0c30*/  IMAD.IADD R16, R3, 0x1, -R16 ;  /* 0x0000000103107824 */ /* 0x000fe400078e0a10 */
[C---:B------:R-:W-:Y:S02]  /*0c40*/  IMAD R0, R15.reuse, -0x800000, R0 ;  /* 0xff8000000f007824 */ /* 0x040fe400078e0200 */
[----:B------:R0:W1:Y:S01]  /*0c50*/  MUFU.RCP R3, R16 ;  /* 0x0000001000037308 */ /* 0x0000620000001000 */
[----:B------:R-:W-:Y:S01]  /*0c60*/  FADD.FTZ R17, -R16, -RZ ;  /* 0x800000ff10117221 */ /* 0x000fe20000010100 */
[----:B0-----:R-:W-:-:S05]  /*0c70*/  IADD3 R16, PT, PT, R15, 0x7f, -R14 ;  /* 0x0000007f0f107810 */ /* 0x001fca0007ffe80e */
[----:B------:R-:W-:Y:S02]  /*0c80*/  IMAD.IADD R13, R16, 0x1, R13 ;  /* 0x00000001100d7824 */ /* 0x000fe400078e020d */
[----:B-1----:R-:W-:-:S04]  /*0c90*/  FFMA R18, R3, R17, 1 ;  /* 0x3f80000003127423 */ /* 0x002fc80000000011 */
[----:B------:R-:W-:-:S04]  /*0ca0*/  FFMA R3, R3, R18, R3 ;  /* 0x0000001203037223 */ /* 0x000fc80000000003 */
[----:B------:R-:W-:-:S04]  /*0cb0*/  FFMA R18, R0, R3, RZ ;  /* 0x0000000300127223 */ /* 0x000fc800000000ff */
[----:B------:R-:W-:-:S04]  /*0cc0*/  FFMA R19, R17, R18, R0 ;  /* 0x0000001211137223 */ /* 0x000fc80000000000 */
[----:B------:R-:W-:-:S04]  /*0cd0*/  FFMA R18, R3, R19, R18 ;  /* 0x0000001303127223 */ /* 0x000fc80000000012 */
[----:B------:R-:W-:-:S04]  /*0ce0*/  FFMA R17, R17, R18, R0 ;  /* 0x0000001211117223 */ /* 0x000fc80000000000 */
[----:B------:R-:W-:-:S05]  /*0cf0*/  FFMA R0, R3, R17, R18 ;  /* 0x0000001103007223 */ /* 0x000fca0000000012 */
[----:B------:R-:W-:-:S04]  /*0d00*/  SHF.R.U32.HI R14, RZ, 0x17, R0 ;  /* 0x00000017ff0e7819 */ /* 0x000fc80000011600 */
[----:B------:R-:W-:-:S04]  /*0d10*/  LOP3.LUT R14, R14, 0xff, RZ, 0xc0, !PT ;  /* 0x000000ff0e0e7812 */ /* 0x000fc800078ec0ff */
[----:B------:R-:W-:-:S05]  /*0d20*/  IADD3 R19, PT, PT, R14, R13, RZ ;  /* 0x0000000d0e137210 */ /* 0x000fca0007ffe0ff */
[----:B------:R-:W-:-:S05]  /*0d30*/  VIADD R14, R19, 0xffffffff ;  /* 0xffffffff130e7836 */ /* 0x000fca0000000000 */
[----:B------:R-:W-:-:S13]  /*0d40*/  ISETP.GE.U32.AND P0, PT, R14, 0xfe, PT ;  /* 0x000000fe0e00780c */ /* 0x000fda0003f06070 */
[----:B------:R-:W-:Y:S05]  /*0d50*/  @!P0 BRA `(.L_x_21) ;  /* 0x0000000000808947 */ /* 0x000fea0003800000 */
[----:B------:R-:W-:-:S13]  /*0d60*/  ISETP.GT.AND P0, PT, R19, 0xfe, PT ;  /* 0x000000fe1300780c */ /* 0x000fda0003f04270 */
[----:B------:R-:W-:Y:S05]  /*0d70*/  @P0 BRA `(.L_x_22) ;  /* 0x00000000006c0947 */ /* 0x000fea0003800000 */
[----:B------:R-:W-:-:S13]  /*0d80*/  ISETP.GE.AND P0, PT, R19, 0x1, PT ;  /* 0x000000011300780c */ /* 0x000fda0003f06270 */
[----:B------:R-:W-:Y:S05]  /*0d90*/  @P0 BRA `(.L_x_23) ;  /* 0x0000000000740947 */ /* 0x000fea0003800000 */
[----:B------:R-:W-:Y:S02]  /*0da0*/  ISETP.GE.AND P0, PT, R19, -0x18, PT ;  /* 0xffffffe81300780c */ /* 0x000fe40003f06270 */
[----:B------:R-:W-:-:S11]  /*0db0*/  LOP3.LUT R0, R0, 0x80000000, RZ, 0xc0, !PT ;  /* 0x8000000000007812 */ /* 0x000fd600078ec0ff */
[----:B------:R-:W-:Y:S05]  /*0dc0*/  @!P0 BRA `(.L_x_23) ;  /* 0x0000000000688947 */ /* 0x000fea0003800000 */
[-CC-:B------:R-:W-:Y:S01]  /*0dd0*/  FFMA.RZ R13, R3, R17.reuse, R18.reuse ;  /* 0x00000011030d7223 */ /* 0x180fe2000000c012 */
[----:B------:R-:W-:Y:S01]  /*0de0*/  IADD3 R16, PT, PT, R19, 0x20, RZ ;  /* 0x0000002013107810 */ /* 0x000fe20007ffe0ff */
[-CC-:B------:R-:W-:Y:S01]  /*0df0*/  FFMA.RM R14, R3, R17.reuse, R18.reuse ;  /* 0x00000011030e7223 */ /* 0x180fe20000004012 */
[----:B------:R-:W-:Y:S02]  /*0e00*/  ISETP.NE.AND P3, PT, R19, RZ, PT ;  /* 0x000000ff1300720c */ /* 0x000fe40003f65270 */
[----:B------:R-:W-:Y:S01]  /*0e10*/  LOP3.LUT R15, R13, 0x7fffff, RZ, 0xc0, !PT ;  /* 0x007fffff0d0f7812 */ /* 0x000fe200078ec0ff */
[----:B------:R-:W-:Y:S01]  /*0e20*/  FFMA.RP R13, R3, R17, R18 ;  /* 0x00000011030d7223 */ /* 0x000fe20000008012 */
[----:B------:R-:W-:Y:S01]  /*0e30*/  IMAD.MOV R3, RZ, RZ, -R19 ;  /* 0x000000ffff037224 */ /* 0x000fe200078e0a13 */
[----:B------:R-:W-:Y:S02]  /*0e40*/  ISETP.NE.AND P1, PT, R19, RZ, PT ;  /* 0x000000ff1300720c */ /* 0x000fe40003f25270 */
[----:B------:R-:W-:-:S02]  /*0e50*/  LOP3.LUT R15, R15, 0x800000, RZ, 0xfc, !PT ;  /* 0x008000000f0f7812 */ /* 0x000fc400078efcff */
[----:B------:R-:W-:Y:S02]  /*0e60*/  FSETP.NEU.FTZ.AND P0, PT, R13, R14, PT ;  /* 0x0000000e0d00720b */ /* 0x000fe40003f1d000 */
[----:B------:R-:W-:Y:S02]  /*0e70*/  SHF.L.U32 R16, R15, R16, RZ ;  /* 0x000000100f107219 */ /* 0x000fe400000006ff */
[----:B------:R-:W-:Y:S02]  /*0e80*/  SEL R14, R3, RZ, P3 ;  /* 0x000000ff030e7207 */ /* 0x000fe40001800000 */
[----:B------:R-:W-:Y:S02]  /*0e90*/  ISETP.NE.AND P1, PT, R16, RZ, P1 ;  /* 0x000000ff1000720c */ /* 0x000fe40000f25270 */
[----:B------:R-:W-:Y:S02]  /*0ea0*/  SHF.R.U32.HI R14, RZ, R14, R15 ;  /* 0x0000000eff0e7219 */ /* 0x000fe4000001160f */
[----:B------:R-:W-:-:S02]  /*0eb0*/  PLOP3.LUT P0, PT, P0, P1, PT, 0xf8, 0x8f ;  /* 0x00000000008f781c */ /* 0x000fc40000703f70 */
[----:B------:R-:W-:Y:S02]  /*0ec0*/  SHF.R.U32.HI R16, RZ, 0x1, R14 ;  /* 0x00000001ff107819 */ /* 0x000fe4000001160e */
[----:B------:R-:W-:-:S04]  /*0ed0*/  SEL R3, RZ, 0x1, !P0 ;  /* 0x00000001ff037807 */ /* 0x000fc80004000000 */
[----:B------:R-:W-:-:S04]  /*0ee0*/  LOP3.LUT R3, R3, 0x1, R16, 0xf8, !PT ;  /* 0x0000000103037812 */ /* 0x000fc800078ef810 */
[----:B------:R-:W-:-:S04]  /*0ef0*/  LOP3.LUT R3, R3, R14, RZ, 0xc0, !PT ;  /* 0x0000000e03037212 */ /* 0x000fc800078ec0ff */
[----:B------:R-:W-:-:S04]  /*0f00*/  IADD3 R3, PT, PT, R16, R3, RZ ;  /* 0x0000000310037210 */ /* 0x000fc80007ffe0ff */
[----:B------:R-:W-:Y:S01]  /*0f10*/  LOP3.LUT R0, R3, R0, RZ, 0xfc, !PT ;  /* 0x0000000003007212 */ /* 0x000fe200078efcff */
[----:B------:R-:W-:Y:S06]  /*0f20*/  BRA `(.L_x_23) ;  /* 0x0000000000107947 */ /* 0x000fec0003800000 */
.L_x_22:
[----:B------:R-:W-:-:S04]  /*0f30*/  LOP3.LUT R0, R0, 0x80000000, RZ, 0xc0, !PT ;  /* 0x8000000000007812 */ /* 0x000fc800078ec0ff */
[----:B------:R-:W-:Y:S01]  /*0f40*/  LOP3.LUT R0, R0, 0x7f800000, RZ, 0xfc, !PT ;  /* 0x7f80000000007812 */ /* 0x000fe200078efcff */
[----:B------:R-:W-:Y:S06]  /*0f50*/  BRA `(.L_x_23) ;  /* 0x0000000000047947 */ /* 0x000fec0003800000 */
.L_x_21:
[----:B------:R-:W-:-:S07]  /*0f60*/  IMAD R0, R13, 0x800000, R0 ;  /* 0x008000000d007824 */ /* 0x000fce00078e0200 */
.L_x_23:
[----:B------:R-:W-:Y:S05]  /*0f70*/  BSYNC.RECONVERGENT B3 ;  /* 0x0000000000037941 */ /* 0x000fea0003800200 */
.L_x_20:
[----:B------:R-:W-:Y:S05]  /*0f80*/  BRA `(.L_x_24) ;  /* 0x0000000000207947 */ /* 0x000fea0003800000 */
.L_x_19:
[----:B------:R-:W-:-:S04]  /*0f90*/  LOP3.LUT R0, R3, 0x80000000, R0, 0x48, !PT ;  /* 0x8000000003007812 */ /* 0x000fc800078e4800 */
[----:B------:R-:W-:Y:S01]  /*0fa0*/  LOP3.LUT R0, R0, 0x7f800000, RZ, 0xfc, !PT ;  /* 0x7f80000000007812 */ /* 0x000fe200078efcff */
[----:B------:R-:W-:Y:S06]  /*0fb0*/  BRA `(.L_x_24) ;  /* 0x0000000000147947 */ /* 0x000fec0003800000 */
.L_x_18:
[----:B------:R-:W-:Y:S01]  /*0fc0*/  LOP3.LUT R0, R3, 0x80000000, R0, 0x48, !PT ;  /* 0x8000000003007812 */ /* 0x000fe200078e4800 */
[----:B------:R-:W-:Y:S06]  /*0fd0*/  BRA `(.L_x_24) ;  /* 0x00000000000c7947 */ /* 0x000fec0003800000 */
.L_x_17:
[----:B------:R-:W0:Y:S01]  /*0fe0*/  MUFU.RSQ R0, -QNAN ;  /* 0xffc0000000007908 */ /* 0x000e220000001400 */
[----:B------:R-:W-:Y:S05]  /*0ff0*/  BRA `(.L_x_24) ;  /* 0x0000000000047947 */ /* 0x000fea0003800000 */
.L_x_16:
[----:B------:R-:W-:-:S07]  /*1000*/  FADD.FTZ R0, R0, R3 ;  /* 0x0000000300007221 */ /* 0x000fce0000010000 */
.L_x_24:
[----:B------:R-:W-:Y:S05]  /*1010*/  BSYNC.RECONVERGENT B2 ;  /* 0x0000000000027941 */ /* 0x000fea0003800200 */
.L_x_14:
[----:B------:R-:W-:-:S04]  /*1020*/  HFMA2 R13, -RZ, RZ, 0, 0 ;  /* 0x00000000ff0d7431 */ /* 0x000fc800000001ff */
[----:B0-----:R-:W-:Y:S05]  /*1030*/  RET.REL.NODEC R12 `(scaleSwapTransposeImagenet) ;  /* 0xffffffec0cf07950 */ /* 0x001fea0003c3ffff */
.L_x_25:
[----:B------:R-:W-:-:S00]  /*1040*/  BRA `(.L_x_25) ;  /* 0xfffffffc00fc7947 */ /* 0x000fc0000383ffff */
[----:B------:R-:W-:-:S00]  /*1050*/  NOP ;  /* 0x0000000000007918 */ /* 0x000fc00000000000 */
        /* <DEDUP_REMOVED lines=10> */
.L_x_26:


//--------------------- .nv.shared.scaleSwapTransposeImagenet --------------------------
	.section	.nv.shared.scaleSwapTransposeImagenet,"aw",@nobits
	.sectionflags	@""
	.align	4
.nv.shared.scaleSwapTransposeImagenet:
	.zero		13696


//--------------------- .nv.shared.reserved.0     --------------------------
	.section	.nv.shared.reserved.0,"aw",@nobits
	.weak		__nv_reservedSMEM_offset_0_alias
	.size		__nv_reservedSMEM_offset_0_alias, 0, 64
	.other		__nv_reservedSMEM_offset_0_alias,@"STO_CUDA_RESERVED_SHARED STV_DEFAULT"
__nv_reservedSMEM_offset_0_alias:
	.zero		0
	.zero		64


//--------------------- .nv.constant0.scaleSwapTransposeImagenet --------------------------
	.section	.nv.constant0.scaleSwapTransposeImagenet,"a",@progbits
	.sectionflags	@""
	.align	4
.nv.constant0.scaleSwapTransposeImagenet:
	.zero		932


//--------------------- SYMBOLS --------------------------

	.type		.nv.reservedSmem.offset0,@object
	.size		.nv.reservedSmem.offset0,0x4
	.type		.nv.reservedSmem.cap,@object
	.size		.nv.reservedSmem.cap,0x4
